	.version 2.1
	.target sm_20
	// compiled with /usr/local/cuda3.1/cuda/open64/lib//be
	// nvopencc 3.1 built on 2010-06-07

	.visible .func (.param .f32 __cudaretf__Z14convolutionRowILin1EEfPf) _Z14convolutionRowILin1EEfPf (.param .u64 __cudaparmf1__Z14convolutionRowILin1EEfPf)

	.visible .func (.param .f32 __cudaretf__Z17convolutionColumnILin1EEfPf) _Z17convolutionColumnILin1EEfPf (.param .u64 __cudaparmf1__Z17convolutionColumnILin1EEfPf)

	//-----------------------------------------------------------
	// Compiling /tmp/tmpxft_0000169b_00000000-7_convolutionSeparable_kernel.cpp3.i (/tmp/ccBI#.6MwpI7)
	//-----------------------------------------------------------

	//-----------------------------------------------------------
	// Options:
	//-----------------------------------------------------------
	//  Target:ptx, ISA:sm_20, Endian:little, Pointer Size:64
	//  -O3	(Optimization level)
	//  -g0	(Debug level)
	//  -m2	(Report advisories)
	//-----------------------------------------------------------

	.file	1	"<command-line>"
	.file	2	"/tmp/tmpxft_0000169b_00000000-6_convolutionSeparable_kernel.cudafe2.gpu"
	.file	3	"/usr/lib/gcc/x86_64-linux-gnu/4.4.3/include/stddef.h"
	.file	4	"/usr/local/cuda3.1/cuda/bin/../include/crt/device_runtime.h"
	.file	5	"/usr/local/cuda3.1/cuda/bin/../include/host_defines.h"
	.file	6	"/usr/local/cuda3.1/cuda/bin/../include/builtin_types.h"
	.file	7	"/usr/local/cuda3.1/cuda/bin/../include/device_types.h"
	.file	8	"/usr/local/cuda3.1/cuda/bin/../include/driver_types.h"
	.file	9	"/usr/local/cuda3.1/cuda/bin/../include/surface_types.h"
	.file	10	"/usr/local/cuda3.1/cuda/bin/../include/texture_types.h"
	.file	11	"/usr/local/cuda3.1/cuda/bin/../include/vector_types.h"
	.file	12	"/usr/local/cuda3.1/cuda/bin/../include/device_launch_parameters.h"
	.file	13	"/usr/local/cuda3.1/cuda/bin/../include/crt/storage_class.h"
	.file	14	"/usr/include/bits/types.h"
	.file	15	"/usr/include/time.h"
	.file	16	"/home/andrew/repositories/gpuocelot/tests/cuda2.2/tests/convolutionSeparable/convolutionSeparable_kernel.cu"
	.file	17	"/usr/local/cuda3.1/cuda/bin/../include/common_functions.h"
	.file	18	"/usr/local/cuda3.1/cuda/bin/../include/math_functions.h"
	.file	19	"/usr/local/cuda3.1/cuda/bin/../include/math_constants.h"
	.file	20	"/usr/local/cuda3.1/cuda/bin/../include/device_functions.h"
	.file	21	"/usr/local/cuda3.1/cuda/bin/../include/sm_11_atomic_functions.h"
	.file	22	"/usr/local/cuda3.1/cuda/bin/../include/sm_12_atomic_functions.h"
	.file	23	"/usr/local/cuda3.1/cuda/bin/../include/sm_13_double_functions.h"
	.file	24	"/usr/local/cuda3.1/cuda/bin/../include/sm_20_atomic_functions.h"
	.file	25	"/usr/local/cuda3.1/cuda/bin/../include/sm_20_intrinsics.h"
	.file	26	"/usr/local/cuda3.1/cuda/bin/../include/surface_functions.h"
	.file	27	"/usr/local/cuda3.1/cuda/bin/../include/texture_fetch_functions.h"
	.file	28	"/usr/local/cuda3.1/cuda/bin/../include/math_functions_dbl_ptx3.h"

	.const .align 4 .b8 d_Kernel[68];

	.visible .func (.param .f32 __cudaretf__Z14convolutionRowILin1EEfPf) _Z14convolutionRowILin1EEfPf (.param .u64 __cudaparmf1__Z14convolutionRowILin1EEfPf)
	{
	.reg .f32 %f<3>;
	.loc	16	75	0
$LDWbegin__Z14convolutionRowILin1EEfPf:
	.loc	16	76	0
	mov.f32 	%f1, 0f00000000;     	// 0
	st.param.f32 	[__cudaretf__Z14convolutionRowILin1EEfPf], %f1;
	ret;
$LDWend__Z14convolutionRowILin1EEfPf:
	} // _Z14convolutionRowILin1EEfPf

	.visible .func (.param .f32 __cudaretf__Z17convolutionColumnILin1EEfPf) _Z17convolutionColumnILin1EEfPf (.param .u64 __cudaparmf1__Z17convolutionColumnILin1EEfPf)
	{
	.reg .f32 %f<3>;
	.loc	16	85	0
$LDWbegin__Z17convolutionColumnILin1EEfPf:
	.loc	16	86	0
	mov.f32 	%f1, 0f00000000;     	// 0
	st.param.f32 	[__cudaretf__Z17convolutionColumnILin1EEfPf], %f1;
	ret;
$LDWend__Z17convolutionColumnILin1EEfPf:
	} // _Z17convolutionColumnILin1EEfPf

	.entry _Z17convolutionRowGPUPfS_ii (
		.param .u64 __cudaparm__Z17convolutionRowGPUPfS_ii_d_Result,
		.param .u64 __cudaparm__Z17convolutionRowGPUPfS_ii_d_Data,
		.param .s32 __cudaparm__Z17convolutionRowGPUPfS_ii_dataW,
		.param .s32 __cudaparm__Z17convolutionRowGPUPfS_ii_dataH)
	{
	.reg .u32 %r<29>;
	.reg .u64 %rd<17>;
	.reg .f32 %f<55>;
	.reg .pred %p<5>;
	.shared .align 4 .b8 __cuda___cuda_local_var_24067_35_data96[576];
	.loc	16	98	0
$LDWbegin__Z17convolutionRowGPUPfS_ii:
	cvt.s32.u32 	%r1, %ctaid.x;
	mov.s32 	%r2, 128;
	mul24.lo.s32 	%r3, %r1, %r2;
	ld.param.s32 	%r4, [__cudaparm__Z17convolutionRowGPUPfS_ii_dataW];
	sub.s32 	%r5, %r4, 1;
	sub.s32 	%r6, %r3, 8;
	mov.u32 	%r7, %tid.x;
	add.u32 	%r8, %r3, %r7;
	sub.s32 	%r9, %r8, 16;
	setp.gt.s32 	%p1, %r6, %r9;
	@%p1 bra 	$Lt_2_3842;
	mov.s32 	%r10, 0;
	max.s32 	%r11, %r6, %r10;
	set.ge.u32.s32 	%r12, %r9, %r11;
	neg.s32 	%r13, %r12;
	add.s32 	%r14, %r3, 135;
	min.s32 	%r15, %r5, %r14;
	set.le.u32.s32 	%r16, %r9, %r15;
	neg.s32 	%r17, %r16;
	and.b32 	%r18, %r13, %r17;
	mov.u32 	%r19, 0;
	setp.eq.s32 	%p2, %r18, %r19;
	@%p2 bra 	$Lt_2_4610;
	.loc	16	130	0
	ld.param.u64 	%rd1, [__cudaparm__Z17convolutionRowGPUPfS_ii_d_Data];
	cvt.s32.u32 	%r20, %ctaid.y;
	mul24.lo.s32 	%r21, %r20, %r4;
	add.s32 	%r22, %r8, %r21;
	cvt.s64.s32 	%rd2, %r22;
	mul.wide.s32 	%rd3, %r22, 4;
	add.u64 	%rd4, %rd1, %rd3;
	ld.global.f32 	%f1, [%rd4+-64];
	bra.uni 	$Lt_2_4354;
$Lt_2_4610:
	mov.f32 	%f1, 0f00000000;     	// 0
$Lt_2_4354:
	mov.u64 	%rd5, __cuda___cuda_local_var_24067_35_data96;
	cvt.s64.s32 	%rd6, %r7;
	mul.wide.s32 	%rd7, %r7, 4;
	add.u64 	%rd8, %rd5, %rd7;
	st.shared.f32 	[%rd8+-32], %f1;
$Lt_2_3842:
	mov.u64 	%rd5, __cuda___cuda_local_var_24067_35_data96;
	.loc	16	139	0
	bar.sync 	0;
	add.s32 	%r23, %r3, 127;
	min.s32 	%r24, %r5, %r23;
	setp.gt.s32 	%p3, %r8, %r24;
	@%p3 bra 	$Lt_2_4866;
	.loc	16	152	0
	cvt.s64.s32 	%rd9, %r7;
	mul.wide.s32 	%rd10, %r7, 4;
	add.u64 	%rd11, %rd5, %rd10;
	mov.f32 	%f2, 0f00000000;     	// 0
	ld.const.f32 	%f3, [d_Kernel+64];
	ld.shared.f32 	%f4, [%rd11+0];
	fma.rn.f32 	%f5, %f3, %f4, %f2;
	ld.const.f32 	%f6, [d_Kernel+60];
	ld.shared.f32 	%f7, [%rd11+4];
	fma.rn.f32 	%f8, %f6, %f7, %f5;
	ld.const.f32 	%f9, [d_Kernel+56];
	ld.shared.f32 	%f10, [%rd11+8];
	fma.rn.f32 	%f11, %f9, %f10, %f8;
	ld.const.f32 	%f12, [d_Kernel+52];
	ld.shared.f32 	%f13, [%rd11+12];
	fma.rn.f32 	%f14, %f12, %f13, %f11;
	ld.const.f32 	%f15, [d_Kernel+48];
	ld.shared.f32 	%f16, [%rd11+16];
	fma.rn.f32 	%f17, %f15, %f16, %f14;
	ld.const.f32 	%f18, [d_Kernel+44];
	ld.shared.f32 	%f19, [%rd11+20];
	fma.rn.f32 	%f20, %f18, %f19, %f17;
	ld.const.f32 	%f21, [d_Kernel+40];
	ld.shared.f32 	%f22, [%rd11+24];
	fma.rn.f32 	%f23, %f21, %f22, %f20;
	ld.const.f32 	%f24, [d_Kernel+36];
	ld.shared.f32 	%f25, [%rd11+28];
	fma.rn.f32 	%f26, %f24, %f25, %f23;
	ld.const.f32 	%f27, [d_Kernel+32];
	ld.shared.f32 	%f28, [%rd11+32];
	fma.rn.f32 	%f29, %f27, %f28, %f26;
	ld.const.f32 	%f30, [d_Kernel+28];
	ld.shared.f32 	%f31, [%rd11+36];
	fma.rn.f32 	%f32, %f30, %f31, %f29;
	ld.const.f32 	%f33, [d_Kernel+24];
	ld.shared.f32 	%f34, [%rd11+40];
	fma.rn.f32 	%f35, %f33, %f34, %f32;
	ld.const.f32 	%f36, [d_Kernel+20];
	ld.shared.f32 	%f37, [%rd11+44];
	fma.rn.f32 	%f38, %f36, %f37, %f35;
	ld.const.f32 	%f39, [d_Kernel+16];
	ld.shared.f32 	%f40, [%rd11+48];
	fma.rn.f32 	%f41, %f39, %f40, %f38;
	ld.const.f32 	%f42, [d_Kernel+12];
	ld.shared.f32 	%f43, [%rd11+52];
	fma.rn.f32 	%f44, %f42, %f43, %f41;
	ld.const.f32 	%f45, [d_Kernel+8];
	ld.shared.f32 	%f46, [%rd11+56];
	fma.rn.f32 	%f47, %f45, %f46, %f44;
	ld.const.f32 	%f48, [d_Kernel+4];
	ld.shared.f32 	%f49, [%rd11+60];
	fma.rn.f32 	%f50, %f48, %f49, %f47;
	ld.const.f32 	%f51, [d_Kernel+0];
	ld.shared.f32 	%f52, [%rd11+64];
	fma.rn.f32 	%f53, %f51, %f52, %f50;
	.loc	16	155	0
	ld.param.u64 	%rd12, [__cudaparm__Z17convolutionRowGPUPfS_ii_d_Result];
	cvt.s32.u32 	%r25, %ctaid.y;
	mul24.lo.s32 	%r26, %r25, %r4;
	add.s32 	%r27, %r8, %r26;
	cvt.s64.s32 	%rd13, %r27;
	mul.wide.s32 	%rd14, %r27, 4;
	add.u64 	%rd15, %rd12, %rd14;
	st.global.f32 	[%rd15+0], %f53;
$Lt_2_4866:
	.loc	16	157	0
	exit;
$LDWend__Z17convolutionRowGPUPfS_ii:
	} // _Z17convolutionRowGPUPfS_ii

	.entry _Z20convolutionColumnGPUPfS_iiii (
		.param .u64 __cudaparm__Z20convolutionColumnGPUPfS_iiii_d_Result,
		.param .u64 __cudaparm__Z20convolutionColumnGPUPfS_iiii_d_Data,
		.param .s32 __cudaparm__Z20convolutionColumnGPUPfS_iiii_dataW,
		.param .s32 __cudaparm__Z20convolutionColumnGPUPfS_iiii_dataH,
		.param .s32 __cudaparm__Z20convolutionColumnGPUPfS_iiii_smemStride,
		.param .s32 __cudaparm__Z20convolutionColumnGPUPfS_iiii_gmemStride)
	{
	.reg .u32 %r<45>;
	.reg .u64 %rd<21>;
	.reg .f32 %f<55>;
	.reg .pred %p<7>;
	.shared .align 4 .b8 __cuda___cuda_local_var_24139_35_data704[4096];
	.loc	16	170	0
$LDWbegin__Z20convolutionColumnGPUPfS_iiii:
	.loc	16	190	0
	cvt.s32.u32 	%r1, %tid.y;
	mov.u32 	%r2, %tid.x;
	mov.s32 	%r3, 16;
	mul24.lo.s32 	%r4, %r1, %r3;
	add.u32 	%r5, %r2, %r4;
	.loc	16	191	0
	cvt.s32.u32 	%r6, %ctaid.y;
	mov.s32 	%r7, 48;
	mul24.lo.s32 	%r8, %r6, %r7;
	cvt.s32.u32 	%r9, %ctaid.x;
	mov.s32 	%r10, 16;
	mul24.lo.s32 	%r11, %r9, %r10;
	add.u32 	%r12, %r8, %r1;
	add.u32 	%r13, %r11, %r2;
	sub.u32 	%r14, %r12, 8;
	ld.param.s32 	%r15, [__cudaparm__Z20convolutionColumnGPUPfS_iiii_dataW];
	mul24.lo.s32 	%r16, %r14, %r15;
	add.s32 	%r17, %r13, %r16;
	.loc	16	195	0
	mov.s32 	%r18, %r14;
	add.s32 	%r19, %r8, 55;
	ld.param.s32 	%r20, [__cudaparm__Z20convolutionColumnGPUPfS_iiii_dataH];
	setp.lt.s32 	%p1, %r19, %r14;
	@%p1 bra 	$Lt_3_6914;
	mov.u64 	%rd1, __cuda___cuda_local_var_24139_35_data704;
	sub.s32 	%r21, %r20, 1;
	ld.param.s32 	%r22, [__cudaparm__Z20convolutionColumnGPUPfS_iiii_smemStride];
	cvt.s64.s32 	%rd2, %r22;
	sub.s32 	%r23, %r8, 8;
	mul.wide.s32 	%rd3, %r22, 4;
	min.s32 	%r24, %r19, %r21;
	mov.s32 	%r25, 0;
	max.s32 	%r26, %r23, %r25;
	cvt.s64.s32 	%rd4, %r5;
	mul.wide.s32 	%rd5, %r5, 4;
	add.u64 	%rd6, %rd1, %rd5;
	mov.u32 	%r27, %ntid.y;
	ld.param.s32 	%r28, [__cudaparm__Z20convolutionColumnGPUPfS_iiii_gmemStride];
$Lt_3_4866:
 //<loop> Loop body line 195, nesting depth: 1, estimated iterations: unknown
	set.ge.u32.s32 	%r29, %r24, %r18;
	neg.s32 	%r30, %r29;
	set.le.u32.s32 	%r31, %r26, %r18;
	neg.s32 	%r32, %r31;
	and.b32 	%r33, %r30, %r32;
	mov.u32 	%r34, 0;
	setp.eq.s32 	%p2, %r33, %r34;
	@%p2 bra 	$Lt_3_5378;
 //<loop> Part of loop body line 195, head labeled $Lt_3_4866
	.loc	16	196	0
	ld.param.u64 	%rd7, [__cudaparm__Z20convolutionColumnGPUPfS_iiii_d_Data];
	cvt.s64.s32 	%rd8, %r17;
	mul.wide.s32 	%rd9, %r17, 4;
	add.u64 	%rd10, %rd7, %rd9;
	ld.global.f32 	%f1, [%rd10+0];
	bra.uni 	$Lt_3_5122;
$Lt_3_5378:
 //<loop> Part of loop body line 195, head labeled $Lt_3_4866
	mov.f32 	%f1, 0f00000000;     	// 0
$Lt_3_5122:
 //<loop> Part of loop body line 195, head labeled $Lt_3_4866
	st.shared.f32 	[%rd6+0], %f1;
	.loc	16	199	0
	add.u64 	%rd6, %rd6, %rd3;
	.loc	16	200	0
	add.s32 	%r17, %r17, %r28;
	add.u32 	%r18, %r18, %r27;
	setp.ge.s32 	%p3, %r19, %r18;
	@%p3 bra 	$Lt_3_4866;
	bra.uni 	$Lt_3_4354;
$Lt_3_6914:
	sub.s32 	%r21, %r20, 1;
	mov.u64 	%rd1, __cuda___cuda_local_var_24139_35_data704;
$Lt_3_4354:
	.loc	16	206	0
	bar.sync 	0;
	.loc	16	208	0
	add.s32 	%r35, %r1, 8;
	mov.s32 	%r36, 16;
	mul24.lo.s32 	%r37, %r35, %r36;
	add.u32 	%r5, %r2, %r37;
	.loc	16	209	0
	mul24.lo.s32 	%r38, %r12, %r15;
	add.s32 	%r17, %r13, %r38;
	.loc	16	212	0
	mov.s32 	%r39, %r12;
	add.s32 	%r40, %r8, 47;
	min.s32 	%r41, %r40, %r21;
	setp.lt.s32 	%p4, %r41, %r12;
	@%p4 bra 	$Lt_3_5890;
	ld.param.s32 	%r42, [__cudaparm__Z20convolutionColumnGPUPfS_iiii_smemStride];
	cvt.s64.s32 	%rd11, %r42;
	mul.wide.s32 	%rd3, %r42, 4;
	ld.param.s32 	%r43, [__cudaparm__Z20convolutionColumnGPUPfS_iiii_gmemStride];
	cvt.s64.s32 	%rd12, %r43;
	mul.wide.s32 	%rd13, %r43, 4;
	cvt.s64.s32 	%rd14, %r5;
	mul.wide.s32 	%rd15, %r5, 4;
	add.u64 	%rd6, %rd1, %rd15;
	ld.param.u64 	%rd16, [__cudaparm__Z20convolutionColumnGPUPfS_iiii_d_Result];
	cvt.s64.s32 	%rd17, %r17;
	mul.wide.s32 	%rd18, %r17, 4;
	add.u64 	%rd19, %rd16, %rd18;
	mov.u32 	%r27, %ntid.y;
$Lt_3_6402:
 //<loop> Loop body line 212, nesting depth: 1, estimated iterations: unknown
	.loc	16	224	0
	mov.f32 	%f2, 0f00000000;     	// 0
	ld.const.f32 	%f3, [d_Kernel+64];
	ld.shared.f32 	%f4, [%rd6+-512];
	fma.rn.f32 	%f5, %f3, %f4, %f2;
	ld.const.f32 	%f6, [d_Kernel+60];
	ld.shared.f32 	%f7, [%rd6+-448];
	fma.rn.f32 	%f8, %f6, %f7, %f5;
	ld.const.f32 	%f9, [d_Kernel+56];
	ld.shared.f32 	%f10, [%rd6+-384];
	fma.rn.f32 	%f11, %f9, %f10, %f8;
	ld.const.f32 	%f12, [d_Kernel+52];
	ld.shared.f32 	%f13, [%rd6+-320];
	fma.rn.f32 	%f14, %f12, %f13, %f11;
	ld.const.f32 	%f15, [d_Kernel+48];
	ld.shared.f32 	%f16, [%rd6+-256];
	fma.rn.f32 	%f17, %f15, %f16, %f14;
	ld.const.f32 	%f18, [d_Kernel+44];
	ld.shared.f32 	%f19, [%rd6+-192];
	fma.rn.f32 	%f20, %f18, %f19, %f17;
	ld.const.f32 	%f21, [d_Kernel+40];
	ld.shared.f32 	%f22, [%rd6+-128];
	fma.rn.f32 	%f23, %f21, %f22, %f20;
	ld.const.f32 	%f24, [d_Kernel+36];
	ld.shared.f32 	%f25, [%rd6+-64];
	fma.rn.f32 	%f26, %f24, %f25, %f23;
	ld.const.f32 	%f27, [d_Kernel+32];
	ld.shared.f32 	%f28, [%rd6+0];
	fma.rn.f32 	%f29, %f27, %f28, %f26;
	ld.const.f32 	%f30, [d_Kernel+28];
	ld.shared.f32 	%f31, [%rd6+64];
	fma.rn.f32 	%f32, %f30, %f31, %f29;
	ld.const.f32 	%f33, [d_Kernel+24];
	ld.shared.f32 	%f34, [%rd6+128];
	fma.rn.f32 	%f35, %f33, %f34, %f32;
	ld.const.f32 	%f36, [d_Kernel+20];
	ld.shared.f32 	%f37, [%rd6+192];
	fma.rn.f32 	%f38, %f36, %f37, %f35;
	ld.const.f32 	%f39, [d_Kernel+16];
	ld.shared.f32 	%f40, [%rd6+256];
	fma.rn.f32 	%f41, %f39, %f40, %f38;
	ld.const.f32 	%f42, [d_Kernel+12];
	ld.shared.f32 	%f43, [%rd6+320];
	fma.rn.f32 	%f44, %f42, %f43, %f41;
	ld.const.f32 	%f45, [d_Kernel+8];
	ld.shared.f32 	%f46, [%rd6+384];
	fma.rn.f32 	%f47, %f45, %f46, %f44;
	ld.const.f32 	%f48, [d_Kernel+4];
	ld.shared.f32 	%f49, [%rd6+448];
	fma.rn.f32 	%f50, %f48, %f49, %f47;
	ld.const.f32 	%f51, [d_Kernel+0];
	ld.shared.f32 	%f52, [%rd6+512];
	fma.rn.f32 	%f53, %f51, %f52, %f50;
	st.global.f32 	[%rd19+0], %f53;
	.loc	16	225	0
	add.u64 	%rd6, %rd6, %rd3;
	.loc	16	226	0
	add.u64 	%rd19, %rd13, %rd19;
	add.u32 	%r39, %r39, %r27;
	setp.ge.s32 	%p5, %r41, %r39;
	@%p5 bra 	$Lt_3_6402;
$Lt_3_5890:
	.loc	16	228	0
	exit;
$LDWend__Z20convolutionColumnGPUPfS_iiii:
	} // _Z20convolutionColumnGPUPfS_iiii



// ===== COMPILED SASS (sm_100) =====

	.target	sm_100

	.elftype	@"ET_EXEC"


//--------------------- .note.nv.tkinfo           --------------------------
	.section	.note.nv.tkinfo,"",@"SHT_NOTE"
	.sectionflags	@"SHF_NOTE_NV_TKINFO"
	.tkinfo
        /*0018*/ 	.word	0x00000002
        /*0030*/ 	.string	""
        /*0030*/ 	.string	"ptxas"
        /*0030*/ 	.string	"Cuda compilation tools, release 13.0, V13.0.88"
        /*0030*/ 	.string	"Build cuda_13.0.r13.0/compiler.36424714_0"
        /*0030*/ 	.string	"-arch sm_100 "



//--------------------- .note.nv.cuinfo           --------------------------
	.section	.note.nv.cuinfo,"",@"SHT_NOTE"
	.sectionflags	@"SHF_NOTE_NV_CUINFO"
        /*0018*/ 	.short	0x0002
        /*001a*/ 	.short	0x0014
        /*001c*/ 	.short	0x0082
	.zero		2


//--------------------- .nv.info                  --------------------------
	.section	.nv.info,"",@"SHT_CUDA_INFO"
	.align	4


	//----- nvinfo : EIATTR_REGCOUNT
	.align		4
        /*0000*/ 	.byte	0x04, 0x2f
        /*0002*/ 	.short	(.L_2 - .L_1)
	.align		4
.L_1:
        /*0004*/ 	.word	index@(_Z17convolutionRowGPUPfS_ii)
        /*0008*/ 	.word	0x00000018


	//----- nvinfo : EIATTR_FRAME_SIZE
	.align		4
.L_2:
        /*000c*/ 	.byte	0x04, 0x11
        /*000e*/ 	.short	(.L_4 - .L_3)
	.align		4
.L_3:
        /*0010*/ 	.word	index@(_Z17convolutionRowGPUPfS_ii)
        /*0014*/ 	.word	0x00000000


	//----- nvinfo : EIATTR_REGCOUNT
	.align		4
.L_4:
        /*0018*/ 	.byte	0x04, 0x2f
        /*001a*/ 	.short	(.L_6 - .L_5)
	.align		4
.L_5:
        /*001c*/ 	.word	index@(_Z20convolutionColumnGPUPfS_iiii)
        /*0020*/ 	.word	0x0000001c


	//----- nvinfo : EIATTR_FRAME_SIZE
	.align		4
.L_6:
        /*0024*/ 	.byte	0x04, 0x11
        /*0026*/ 	.short	(.L_8 - .L_7)
	.align		4
.L_7:
        /*0028*/ 	.word	index@(_Z20convolutionColumnGPUPfS_iiii)
        /*002c*/ 	.word	0x00000000


	//----- nvinfo : EIATTR_MIN_STACK_SIZE
	.align		4
.L_8:
        /*0030*/ 	.byte	0x04, 0x12
        /*0032*/ 	.short	(.L_10 - .L_9)
	.align		4
.L_9:
        /*0034*/ 	.word	index@(_Z20convolutionColumnGPUPfS_iiii)
        /*0038*/ 	.word	0x00000000


	//----- nvinfo : EIATTR_MIN_STACK_SIZE
	.align		4
.L_10:
        /*003c*/ 	.byte	0x04, 0x12
        /*003e*/ 	.short	(.L_12 - .L_11)
	.align		4
.L_11:
        /*0040*/ 	.word	index@(_Z17convolutionRowGPUPfS_ii)
        /*0044*/ 	.word	0x00000000
.L_12:


//--------------------- .nv.compat                --------------------------
	.section	.nv.compat,"",@"SHT_CUDA_COMPAT_INFO"
	.align	4
        /*0000*/ 	.byte	0x02, 0x09, 0x00, 0x00, 0x02, 0x02, 0x01, 0x00, 0x02, 0x05, 0x05, 0x00, 0x03, 0x07, 0x01, 0x01
        /*0010*/ 	.byte	0x02, 0x03, 0x00, 0x00, 0x02, 0x06, 0x01, 0x00, 0x04, 0x0b, 0x08, 0x00, 0x09, 0x00, 0x00, 0x00
        /*0020*/ 	.byte	0x00, 0x00, 0x00, 0x00


//--------------------- .nv.info._Z20convolutionColumnGPUPfS_iiii --------------------------
	.section	.nv.info._Z20convolutionColumnGPUPfS_iiii,"",@"SHT_CUDA_INFO"
	.sectionflags	@""
	.align	4


	//----- nvinfo : EIATTR_CUDA_API_VERSION
	.align		4
        /*0000*/ 	.byte	0x04, 0x37
        /*0002*/ 	.short	(.L_14 - .L_13)
.L_13:
        /*0004*/ 	.word	0x00000082


	//----- nvinfo : EIATTR_KPARAM_INFO
	.align		4
.L_14:
        /*0008*/ 	.byte	0x04, 0x17
        /*000a*/ 	.short	(.L_16 - .L_15)
.L_15:
        /*000c*/ 	.word	0x00000000
        /*0010*/ 	.short	0x0005
        /*0012*/ 	.short	0x001c
        /*0014*/ 	.byte	0x00, 0xf0, 0x11, 0x00


	//----- nvinfo : EIATTR_KPARAM_INFO
	.align		4
.L_16:
        /*0018*/ 	.byte	0x04, 0x17
        /*001a*/ 	.short	(.L_18 - .L_17)
.L_17:
        /*001c*/ 	.word	0x00000000
        /*0020*/ 	.short	0x0004
        /*0022*/ 	.short	0x0018
        /*0024*/ 	.byte	0x00, 0xf0, 0x11, 0x00


	//----- nvinfo : EIATTR_KPARAM_INFO
	.align		4
.L_18:
        /*0028*/ 	.byte	0x04, 0x17
        /*002a*/ 	.short	(.L_20 - .L_19)
.L_19:
        /*002c*/ 	.word	0x00000000
        /*0030*/ 	.short	0x0003
        /*0032*/ 	.short	0x0014
        /*0034*/ 	.byte	0x00, 0xf0, 0x11, 0x00


	//----- nvinfo : EIATTR_KPARAM_INFO
	.align		4
.L_20:
        /*0038*/ 	.byte	0x04, 0x17
        /*003a*/ 	.short	(.L_22 - .L_21)
.L_21:
        /*003c*/ 	.word	0x00000000
        /*0040*/ 	.short	0x0002
        /*0042*/ 	.short	0x0010
        /*0044*/ 	.byte	0x00, 0xf0, 0x11, 0x00


	//----- nvinfo : EIATTR_KPARAM_INFO
	.align		4
.L_22:
        /*0048*/ 	.byte	0x04, 0x17
        /*004a*/ 	.short	(.L_24 - .L_23)
.L_23:
        /*004c*/ 	.word	0x00000000
        /*0050*/ 	.short	0x0001
        /*0052*/ 	.short	0x0008
        /*0054*/ 	.byte	0x00, 0xf0, 0x21, 0x00


	//----- nvinfo : EIATTR_KPARAM_INFO
	.align		4
.L_24:
        /*0058*/ 	.byte	0x04, 0x17
        /*005a*/ 	.short	(.L_26 - .L_25)
.L_25:
        /*005c*/ 	.word	0x00000000
        /*0060*/ 	.short	0x0000
        /*0062*/ 	.short	0x0000
        /*0064*/ 	.byte	0x00, 0xf0, 0x21, 0x00


	//----- nvinfo : EIATTR_SPARSE_MMA_MASK
	.align		4
.L_26:
        /*0068*/ 	.byte	0x03, 0x50
        /*006a*/ 	.short	0x0000


	//----- nvinfo : EIATTR_MAXREG_COUNT
	.align		4
        /*006c*/ 	.byte	0x03, 0x1b
        /*006e*/ 	.short	0x00ff


	//----- nvinfo : EIATTR_NUM_BARRIERS
	.align		4
        /*0070*/ 	.byte	0x02, 0x4c
        /*0072*/ 	.byte	0x01
	.zero		1


	//----- nvinfo : EIATTR_MERCURY_ISA_VERSION
	.align		4
        /*0074*/ 	.byte	0x03, 0x5f
        /*0076*/ 	.short	0x0101


	//----- nvinfo : EIATTR_VRC_CTA_INIT_COUNT
	.align		4
        /*0078*/ 	.byte	0x02, 0x4a
	.zero		1
	.zero		1


	//----- nvinfo : EIATTR_EXIT_INSTR_OFFSETS
	.align		4
        /*007c*/ 	.byte	0x04, 0x1c
        /*007e*/ 	.short	(.L_28 - .L_27)


	//   ....[0]....
.L_27:
        /*0080*/ 	.word	0x00000430


	//   ....[1]....
        /*0084*/ 	.word	0x000007c0


	//----- nvinfo : EIATTR_CRS_STACK_SIZE
	.align		4
.L_28:
        /*0088*/ 	.byte	0x04, 0x1e
        /*008a*/ 	.short	(.L_30 - .L_29)
.L_29:
        /*008c*/ 	.word	0x00000000


	//----- nvinfo : EIATTR_CBANK_PARAM_SIZE
	.align		4
.L_30:
        /*0090*/ 	.byte	0x03, 0x19
        /*0092*/ 	.short	0x0020


	//----- nvinfo : EIATTR_PARAM_CBANK
	.align		4
        /*0094*/ 	.byte	0x04, 0x0a
        /*0096*/ 	.short	(.L_32 - .L_31)
	.align		4
.L_31:
        /*0098*/ 	.word	index@(.nv.constant0._Z20convolutionColumnGPUPfS_iiii)
        /*009c*/ 	.short	0x0380
        /*009e*/ 	.short	0x0020


	//----- nvinfo : EIATTR_SW_WAR
	.align		4
.L_32:
        /*00a0*/ 	.byte	0x04, 0x36
        /*00a2*/ 	.short	(.L_34 - .L_33)
.L_33:
        /*00a4*/ 	.word	0x00000008
.L_34:


//--------------------- .nv.info._Z17convolutionRowGPUPfS_ii --------------------------
	.section	.nv.info._Z17convolutionRowGPUPfS_ii,"",@"SHT_CUDA_INFO"
	.sectionflags	@""
	.align	4


	//----- nvinfo : EIATTR_CUDA_API_VERSION
	.align		4
        /*0000*/ 	.byte	0x04, 0x37
        /*0002*/ 	.short	(.L_36 - .L_35)
.L_35:
        /*0004*/ 	.word	0x00000082


	//----- nvinfo : EIATTR_KPARAM_INFO
	.align		4
.L_36:
        /*0008*/ 	.byte	0x04, 0x17
        /*000a*/ 	.short	(.L_38 - .L_37)
.L_37:
        /*000c*/ 	.word	0x00000000
        /*0010*/ 	.short	0x0003
        /*0012*/ 	.short	0x0014
        /*0014*/ 	.byte	0x00, 0xf0, 0x11, 0x00


	//----- nvinfo : EIATTR_KPARAM_INFO
	.align		4
.L_38:
        /*0018*/ 	.byte	0x04, 0x17
        /*001a*/ 	.short	(.L_40 - .L_39)
.L_39:
        /*001c*/ 	.word	0x00000000
        /*0020*/ 	.short	0x0002
        /*0022*/ 	.short	0x0010
        /*0024*/ 	.byte	0x00, 0xf0, 0x11, 0x00


	//----- nvinfo : EIATTR_KPARAM_INFO
	.align		4
.L_40:
        /*0028*/ 	.byte	0x04, 0x17
        /*002a*/ 	.short	(.L_42 - .L_41)
.L_41:
        /*002c*/ 	.word	0x00000000
        /*0030*/ 	.short	0x0001
        /*0032*/ 	.short	0x0008
        /*0034*/ 	.byte	0x00, 0xf0, 0x21, 0x00


	//----- nvinfo : EIATTR_KPARAM_INFO
	.align		4
.L_42:
        /*0038*/ 	.byte	0x04, 0x17
        /*003a*/ 	.short	(.L_44 - .L_43)
.L_43:
        /*003c*/ 	.word	0x00000000
        /*0040*/ 	.short	0x0000
        /*0042*/ 	.short	0x0000
        /*0044*/ 	.byte	0x00, 0xf0, 0x21, 0x00


	//----- nvinfo : EIATTR_SPARSE_MMA_MASK
	.align		4
.L_44:
        /*0048*/ 	.byte	0x03, 0x50
        /*004a*/ 	.short	0x0000


	//----- nvinfo : EIATTR_MAXREG_COUNT
	.align		4
        /*004c*/ 	.byte	0x03, 0x1b
        /*004e*/ 	.short	0x00ff


	//----- nvinfo : EIATTR_NUM_BARRIERS
	.align		4
        /*0050*/ 	.byte	0x02, 0x4c
        /*0052*/ 	.byte	0x01
	.zero		1


	//----- nvinfo : EIATTR_MERCURY_ISA_VERSION
	.align		4
        /*0054*/ 	.byte	0x03, 0x5f
        /*0056*/ 	.short	0x0101


	//----- nvinfo : EIATTR_VRC_CTA_INIT_COUNT
	.align		4
        /*0058*/ 	.byte	0x02, 0x4a
	.zero		1
	.zero		1


	//----- nvinfo : EIATTR_EXIT_INSTR_OFFSETS
	.align		4
        /*005c*/ 	.byte	0x04, 0x1c
        /*005e*/ 	.short	(.L_46 - .L_45)


	//   ....[0]....
.L_45:
        /*0060*/ 	.word	0x000002a0


	//   ....[1]....
        /*0064*/ 	.word	0x000005a0


	//----- nvinfo : EIATTR_CRS_STACK_SIZE
	.align		4
.L_46:
        /*0068*/ 	.byte	0x04, 0x1e
        /*006a*/ 	.short	(.L_48 - .L_47)
.L_47:
        /*006c*/ 	.word	0x00000000


	//----- nvinfo : EIATTR_CBANK_PARAM_SIZE
	.align		4
.L_48:
        /*0070*/ 	.byte	0x03, 0x19
        /*0072*/ 	.short	0x0018


	//----- nvinfo : EIATTR_PARAM_CBANK
	.align		4
        /*0074*/ 	.byte	0x04, 0x0a
        /*0076*/ 	.short	(.L_50 - .L_49)
	.align		4
.L_49:
        /*0078*/ 	.word	index@(.nv.constant0._Z17convolutionRowGPUPfS_ii)
        /*007c*/ 	.short	0x0380
        /*007e*/ 	.short	0x0018


	//----- nvinfo : EIATTR_SW_WAR
	.align		4
.L_50:
        /*0080*/ 	.byte	0x04, 0x36
        /*0082*/ 	.short	(.L_52 - .L_51)
.L_51:
        /*0084*/ 	.word	0x00000008
.L_52:


//--------------------- .nv.callgraph             --------------------------
	.section	.nv.callgraph,"",@"SHT_CUDA_CALLGRAPH"
	.align	4
	.sectionentsize	8
	.align		4
        /*0000*/ 	.word	0x00000000
	.align		4
        /*0004*/ 	.word	0xffffffff
	.align		4
        /*0008*/ 	.word	0x00000000
	.align		4
        /*000c*/ 	.word	0xfffffffe
	.align		4
        /*0010*/ 	.word	0x00000000
	.align		4
        /*0014*/ 	.word	0xfffffffd
	.align		4
        /*0018*/ 	.word	0x00000000
	.align		4
        /*001c*/ 	.word	0xfffffffc


//--------------------- .nv.constant3             --------------------------
	.section	.nv.constant3,"a",@progbits
	.align	4
.nv.constant3:
	.type		d_Kernel,@object
	.size		d_Kernel,(.L_0 - d_Kernel)
d_Kernel:
	.zero		68
.L_0:


//--------------------- .text._Z20convolutionColumnGPUPfS_iiii --------------------------
	.section	.text._Z20convolutionColumnGPUPfS_iiii,"ax",@progbits
	.align	128
.text._Z20convolutionColumnGPUPfS_iiii:
        .type           _Z20convolutionColumnGPUPfS_iiii,@function
        .size           _Z20convolutionColumnGPUPfS_iiii,(.L_x_14 - _Z20convolutionColumnGPUPfS_iiii)
        .other          _Z20convolutionColumnGPUPfS_iiii,@"STO_CUDA_ENTRY STV_DEFAULT"
_Z20convolutionColumnGPUPfS_iiii:
[----:B------:R-:W-:Y:S01]  /*0000*/  LDC R1, c[0x0][0x37c] ;  /* 0x0000df00ff017b82 */ /* 0x000fe20000000800 */
[----:B------:R-:W0:Y:S01]  /*0010*/  S2R R3, SR_CTAID.Y ;  /* 0x0000000000037919 */ /* 0x000e220000002600 */
[----:B------:R-:W1:Y:S01]  /*0020*/  LDCU.64 UR4, c[0x0][0x390] ;  /* 0x00007200ff0477ac */ /* 0x000e620008000a00 */
[----:B------:R-:W-:Y:S01]  /*0030*/  BSSY.RECONVERGENT B0, `(.L_x_0) ;  /* 0x0000038000007945 */ /* 0x000fe20003800200 */
[----:B------:R-:W2:Y:S01]  /*0040*/  S2R R4, SR_TID.Y ;  /* 0x0000000000047919 */ /* 0x000ea20000002200 */
[----:B------:R-:W3:Y:S01]  /*0050*/  LDCU.64 UR8, c[0x0][0x358] ;  /* 0x00006b00ff0877ac */ /* 0x000ee20008000a00 */
[----:B------:R-:W4:Y:S01]  /*0060*/  S2R R2, SR_CTAID.X ;  /* 0x0000000000027919 */ /* 0x000f220000002500 */
[----:B------:R-:W5:Y:S01]  /*0070*/  S2R R0, SR_TID.X ;  /* 0x0000000000007919 */ /* 0x000f620000002100 */
[----:B-1----:R-:W-:Y:S02]  /*0080*/  USGXT UR4, UR4, 0x18 ;  /* 0x000000180404789a */ /* 0x002fe40008000200 */
[----:B------:R-:W-:Y:S01]  /*0090*/  UIADD3 UR6, UPT, UPT, UR5, -0x1, URZ ;  /* 0xffffffff05067890 */ /* 0x000fe2000fffe0ff */
[----:B0-----:R-:W-:-:S02]  /*00a0*/  SGXT R3, R3, 0x18 ;  /* 0x000000180303781a */ /* 0x001fc40000000200 */
[----:B--2---:R-:W-:-:S03]  /*00b0*/  SGXT R11, R4, 0x18 ;  /* 0x00000018040b781a */ /* 0x004fc60000000200 */
[C---:B------:R-:W-:Y:S02]  /*00c0*/  IMAD R9, R3.reuse, 0x30, R4 ;  /* 0x0000003003097824 */ /* 0x040fe400078e0204 */
[----:B------:R-:W-:Y:S01]  /*00d0*/  IMAD R8, R3, 0x30, RZ ;  /* 0x0000003003087824 */ /* 0x000fe200078e02ff */
[----:B----4-:R-:W-:Y:S02]  /*00e0*/  SGXT R3, R2, 0x18 ;  /* 0x000000180203781a */ /* 0x010fe40000000200 */
[----:B------:R-:W-:Y:S02]  /*00f0*/  IADD3 R10, PT, PT, R9, -0x8, RZ ;  /* 0xfffffff8090a7810 */ /* 0x000fe40007ffe0ff */
[----:B------:R-:W-:Y:S02]  /*0100*/  IADD3 R5, PT, PT, R8, 0x37, RZ ;  /* 0x0000003708057810 */ /* 0x000fe40007ffe0ff */
[----:B-----5:R-:W-:Y:S02]  /*0110*/  LEA R14, R3, R0, 0x4 ;  /* 0x00000000030e7211 */ /* 0x020fe400078e20ff */
[----:B------:R-:W-:-:S02]  /*0120*/  ISETP.GE.AND P0, PT, R5, R10, PT ;  /* 0x0000000a0500720c */ /* 0x000fc40003f06270 */
[----:B------:R-:W-:Y:S02]  /*0130*/  SGXT R3, R10, 0x18 ;  /* 0x000000180a03781a */ /* 0x000fe40000000200 */
[----:B------:R-:W-:-:S03]  /*0140*/  LEA R11, R11, R0, 0x4 ;  /* 0x000000000b0b7211 */ /* 0x000fc600078e20ff */
[----:B------:R-:W-:-:S06]  /*0150*/  IMAD R6, R3, UR4, R14 ;  /* 0x0000000403067c24 */ /* 0x000fcc000f8e020e */
[----:B---3--:R-:W-:Y:S05]  /*0160*/  @!P0 BRA `(.L_x_1) ;  /* 0x0000000000748947 */ /* 0x008fea0003800000 */
[----:B------:R-:W0:Y:S01]  /*0170*/  S2UR UR5, SR_CgaCtaId ;  /* 0x00000000000579c3 */ /* 0x000e220000008800 */
[----:B------:R-:W-:Y:S01]  /*0180*/  UMOV UR4, 0x400 ;  /* 0x0000040000047882 */ /* 0x000fe20000000000 */
[----:B------:R-:W-:Y:S01]  /*0190*/  HFMA2 R7, -RZ, RZ, 0, 0 ;  /* 0x00000000ff077431 */ /* 0x000fe200000001ff */
[----:B------:R-:W-:Y:S01]  /*01a0*/  MOV R15, R6 ;  /* 0x00000006000f7202 */ /* 0x000fe20000000f00 */
[----:B------:R-:W-:Y:S01]  /*01b0*/  BSSY.RECONVERGENT B1, `(.L_x_2) ;  /* 0x0000017000017945 */ /* 0x000fe20003800200 */
[----:B------:R-:W-:Y:S02]  /*01c0*/  MOV R16, R10 ;  /* 0x0000000a00107202 */ /* 0x000fe40000000f00 */
[----:B------:R-:W-:Y:S01]  /*01d0*/  VIMNMX R17, PT, PT, R5, UR6, PT ;  /* 0x0000000605117c48 */ /* 0x000fe2000bfe0100 */
[----:B------:R-:W1:Y:S01]  /*01e0*/  LDC R23, c[0x0][0x364] ;  /* 0x0000d900ff177b82 */ /* 0x000e620000000800 */
[----:B------:R-:W-:Y:S02]  /*01f0*/  VIADDMNMX R19, R8, 0xfffffff8, RZ, !PT ;  /* 0xfffffff808137846 */ /* 0x000fe400078001ff */
[----:B------:R-:W-:-:S05]  /*0200*/  MOV R21, UR6 ;  /* 0x0000000600157c02 */ /* 0x000fca0008000f00 */
[----:B------:R-:W2:Y:S01]  /*0210*/  LDC.64 R2, c[0x0][0x398] ;  /* 0x0000e600ff027b82 */ /* 0x000ea20000000a00 */
[----:B0-----:R-:W-:-:S06]  /*0220*/  ULEA UR4, UR5, UR4, 0x18 ;  /* 0x0000000405047291 */ /* 0x001fcc000f8ec0ff */
[----:B------:R-:W-:-:S04]  /*0230*/  IMAD.U32 R6, RZ, RZ, UR4 ;  /* 0x00000004ff067e24 */ /* 0x000fc8000f8e00ff */
[----:B------:R-:W-:-:S07]  /*0240*/  IMAD.WIDE R10, R11, 0x4, R6 ;  /* 0x000000040b0a7825 */ /* 0x000fce00078e0206 */
.L_x_3:
[----:B------:R-:W-:-:S04]  /*0250*/  ISETP.LE.AND P0, PT, R19, R16, PT ;  /* 0x000000101300720c */ /* 0x000fc80003f03270 */
[----:B------:R-:W-:-:S13]  /*0260*/  ISETP.GE.AND P0, PT, R17, R16, P0 ;  /* 0x000000101100720c */ /* 0x000fda0000706270 */
[----:B0-----:R-:W0:Y:S02]  /*0270*/  @P0 LDC.64 R12, c[0x0][0x388] ;  /* 0x0000e200ff0c0b82 */ /* 0x001e240000000a00 */
[----:B0-----:R-:W-:-:S05]  /*0280*/  @P0 IMAD.WIDE R12, R15, 0x4, R12 ;  /* 0x000000040f0c0825 */ /* 0x001fca00078e020c */
[----:B------:R-:W3:Y:S01]  /*0290*/  @P0 LDG.E R18, desc[UR8][R12.64] ;  /* 0x000000080c120981 */ /* 0x000ee2000c1e1900 */
[----:B------:R-:W-:Y:S01]  /*02a0*/  MOV R25, R10 ;  /* 0x0000000a00197202 */ /* 0x000fe20000000f00 */
[----:B--2---:R-:W-:Y:S01]  /*02b0*/  IMAD.WIDE R10, R2, 0x4, R10 ;  /* 0x00000004020a7825 */ /* 0x004fe200078e020a */
[----:B-1----:R-:W-:Y:S02]  /*02c0*/  IADD3 R16, PT, PT, R23, R16, RZ ;  /* 0x0000001017107210 */ /* 0x002fe40007ffe0ff */
[----:B------:R-:W-:Y:S01]  /*02d0*/  IADD3 R15, PT, PT, R15, R3, RZ ;  /* 0x000000030f0f7210 */ /* 0x000fe20007ffe0ff */
[----:B------:R-:W-:Y:S01]  /*02e0*/  @!P0 IMAD.MOV.U32 R18, RZ, RZ, RZ ;  /* 0x000000ffff128224 */ /* 0x000fe200078e00ff */
[----:B------:R-:W-:-:S04]  /*02f0*/  ISETP.GE.AND P0, PT, R5, R16, PT ;  /* 0x000000100500720c */ /* 0x000fc80003f06270 */
[----:B---3--:R0:W-:Y:S09]  /*0300*/  STS [R25], R18 ;  /* 0x0000001219007388 */ /* 0x0081f20000000800 */
[----:B------:R-:W-:Y:S05]  /*0310*/  @P0 BRA `(.L_x_3) ;  /* 0xfffffffc00cc0947 */ /* 0x000fea000383ffff */
[----:B------:R-:W-:Y:S05]  /*0320*/  BSYNC.RECONVERGENT B1 ;  /* 0x0000000000017941 */ /* 0x000fea0003800200 */
.L_x_2:
[----:B------:R-:W-:Y:S05]  /*0330*/  BRA `(.L_x_4) ;  /* 0x00000000001c7947 */ /* 0x000fea0003800000 */
.L_x_1:
[----:B------:R-:W0:Y:S01]  /*0340*/  S2UR UR5, SR_CgaCtaId ;  /* 0x00000000000579c3 */ /* 0x000e220000008800 */
[----:B------:R-:W-:Y:S01]  /*0350*/  UMOV UR4, 0x400 ;  /* 0x0000040000047882 */ /* 0x000fe20000000000 */
[----:B------:R-:W-:Y:S01]  /*0360*/  MOV R21, UR6 ;  /* 0x0000000600157c02 */ /* 0x000fe20008000f00 */
[----:B0-----:R-:W-:-:S03]  /*0370*/  ULEA UR4, UR5, UR4, 0x18 ;  /* 0x0000000405047291 */ /* 0x001fc6000f8ec0ff */
[----:B------:R-:W-:Y:S02]  /*0380*/  UMOV UR5, URZ ;  /* 0x000000ff00057c82 */ /* 0x000fe40008000000 */
[----:B------:R-:W-:Y:S01]  /*0390*/  IMAD.U32 R7, RZ, RZ, UR5 ;  /* 0x00000005ff077e24 */ /* 0x000fe2000f8e00ff */
[----:B------:R-:W-:-:S07]  /*03a0*/  MOV R6, UR4 ;  /* 0x0000000400067c02 */ /* 0x000fce0008000f00 */
.L_x_4:
[----:B------:R-:W-:Y:S05]  /*03b0*/  BSYNC.RECONVERGENT B0 ;  /* 0x0000000000007941 */ /* 0x000fea0003800200 */
.L_x_0:
[----:B------:R-:W1:Y:S01]  /*03c0*/  LDCU UR4, c[0x0][0x390] ;  /* 0x00007200ff0477ac */ /* 0x000e620008000800 */
[----:B------:R-:W-:Y:S02]  /*03d0*/  VIADDMNMX R8, R8, 0x2f, R21, PT ;  /* 0x0000002f08087846 */ /* 0x000fe40003800115 */
[----:B------:R-:W-:Y:S01]  /*03e0*/  SGXT R13, R9, 0x18 ;  /* 0x00000018090d781a */ /* 0x000fe20000000200 */
[----:B------:R-:W-:Y:S01]  /*03f0*/  BAR.SYNC.DEFER_BLOCKING 0x0 ;  /* 0x0000000000007b1d */ /* 0x000fe20000010000 */
[----:B------:R-:W-:Y:S01]  /*0400*/  ISETP.GE.AND P0, PT, R8, R9, PT ;  /* 0x000000090800720c */ /* 0x000fe20003f06270 */
[----:B-1----:R-:W-:-:S06]  /*0410*/  USGXT UR4, UR4, 0x18 ;  /* 0x000000180404789a */ /* 0x002fcc0008000200 */
[----:B------:R-:W-:-:S06]  /*0420*/  IMAD R13, R13, UR4, R14 ;  /* 0x000000040d0d7c24 */ /* 0x000fcc000f8e020e */
[----:B------:R-:W-:Y:S05]  /*0430*/  @!P0 EXIT ;  /* 0x000000000000894d */ /* 0x000fea0003800000 */
[----:B------:R-:W1:Y:S01]  /*0440*/  LDC.64 R10, c[0x0][0x380] ;  /* 0x0000e000ff0a7b82 */ /* 0x000e620000000a00 */
[----:B------:R-:W-:Y:S01]  /*0450*/  IADD3 R4, PT, PT, R4, 0x8, RZ ;  /* 0x0000000804047810 */ /* 0x000fe20007ffe0ff */
[----:B------:R-:W-:Y:S01]  /*0460*/  BSSY.RECONVERGENT B0, `(.L_x_5) ;  /* 0x0000035000007945 */ /* 0x000fe20003800200 */
[----:B------:R-:W2:Y:S02]  /*0470*/  LDCU UR4, c[0x0][0x364] ;  /* 0x00006c80ff0477ac */ /* 0x000ea40008000800 */
[----:B------:R-:W-:Y:S01]  /*0480*/  SGXT R5, R4, 0x18 ;  /* 0x000000180405781a */ /* 0x000fe20000000200 */
[----:B------:R-:W3:Y:S02]  /*0490*/  LDCU UR5, c[0x3][0x40] ;  /* 0x00c00800ff0577ac */ /* 0x000ee40008000800 */
[----:B------:R-:W4:Y:S01]  /*04a0*/  LDC.64 R2, c[0x0][0x398] ;  /* 0x0000e600ff027b82 */ /* 0x000f220000000a00 */
[----:B------:R-:W-:Y:S01]  /*04b0*/  LEA R5, R5, R0, 0x4 ;  /* 0x0000000005057211 */ /* 0x000fe200078e20ff */
[----:B------:R-:W0:Y:S04]  /*04c0*/  LDCU.128 UR12, c[0x3][0x30] ;  /* 0x00c00600ff0c77ac */ /* 0x000e280008000c00 */
[----:B------:R-:W-:Y:S01]  /*04d0*/  IMAD.WIDE R6, R5, 0x4, R6 ;  /* 0x0000000405067825 */ /* 0x000fe200078e0206 */
[----:B------:R-:W0:Y:S01]  /*04e0*/  LDCU.128 UR16, c[0x3][0x20] ;  /* 0x00c00400ff1077ac */ /* 0x000e220008000c00 */
[----:B------:R-:W0:Y:S01]  /*04f0*/  LDCU.128 UR20, c[0x3][0x10] ;  /* 0x00c00200ff1477ac */ /* 0x000e220008000c00 */
[----:B------:R-:W0:Y:S02]  /*0500*/  LDCU.128 UR24, c[0x3][URZ] ;  /* 0x00c00000ff1877ac */ /* 0x000e240008000c00 */
[----:B0123--:R-:W-:-:S07]  /*0510*/  IMAD.WIDE R4, R13, 0x4, R10 ;  /* 0x000000040d047825 */ /* 0x00ffce00078e020a */
.L_x_6:
[----:B------:R-:W-:Y:S01]  /*0520*/  MOV R10, R6 ;  /* 0x00000006000a7202 */ /* 0x000fe20000000f00 */
[----:B----4-:R-:W-:Y:S01]  /*0530*/  IMAD.WIDE R6, R2, 0x4, R6 ;  /* 0x0000000402067825 */ /* 0x010fe200078e0206 */
[----:B------:R-:W-:-:S03]  /*0540*/  IADD3 R9, PT, PT, R9, UR4, RZ ;  /* 0x0000000409097c10 */ /* 0x000fc6000fffe0ff */
[----:B------:R-:W0:Y:S01]  /*0550*/  LDS R0, [R10+-0x200] ;  /* 0xfffe00000a007984 */ /* 0x000e220000000800 */
[----:B------:R-:W-:-:S03]  /*0560*/  ISETP.GE.AND P0, PT, R8, R9, PT ;  /* 0x000000090800720c */ /* 0x000fc60003f06270 */
[----:B------:R-:W1:Y:S04]  /*0570*/  LDS R16, [R10+-0x1c0] ;  /* 0xfffe40000a107984 */ /* 0x000e680000000800 */
[----:B------:R-:W2:Y:S04]  /*0580*/  LDS R17, [R10+-0x180] ;  /* 0xfffe80000a117984 */ /* 0x000ea80000000800 */
[----:B------:R-:W3:Y:S04]  /*0590*/  LDS R18, [R10+-0x140] ;  /* 0xfffec0000a127984 */ /* 0x000ee80000000800 */
[----:B------:R-:W4:Y:S04]  /*05a0*/  LDS R19, [R10+-0x100] ;  /* 0xffff00000a137984 */ /* 0x000f280000000800 */
[----:B------:R-:W5:Y:S04]  /*05b0*/  LDS R20, [R10+-0xc0] ;  /* 0xffff40000a147984 */ /* 0x000f680000000800 */
[----:B------:R-:W5:Y:S04]  /*05c0*/  LDS R11, [R10+-0x80] ;  /* 0xffff80000a0b7984 */ /* 0x000f680000000800 */
[----:B------:R-:W5:Y:S04]  /*05d0*/  LDS R12, [R10+-0x40] ;  /* 0xffffc0000a0c7984 */ /* 0x000f680000000800 */
[----:B------:R-:W5:Y:S04]  /*05e0*/  LDS R13, [R10] ;  /* 0x000000000a0d7984 */ /* 0x000f680000000800 */
[----:B------:R-:W5:Y:S01]  /*05f0*/  LDS R14, [R10+0x40] ;  /* 0x000040000a0e7984 */ /* 0x000f620000000800 */
[----:B0-----:R-:W-:-:S03]  /*0600*/  FFMA R15, R0, UR5, RZ ;  /* 0x00000005000f7c23 */ /* 0x001fc600080000ff */
[----:B------:R-:W-:Y:S01]  /*0610*/  LDS R21, [R10+0x200] ;  /* 0x000200000a157984 */ /* 0x000fe20000000800 */
[----:B-1----:R-:W-:-:S03]  /*0620*/  FFMA R16, R16, UR15, R15 ;  /* 0x0000000f10107c23 */ /* 0x002fc6000800000f */
[----:B------:R-:W0:Y:S01]  /*0630*/  LDS R0, [R10+0x80] ;  /* 0x000080000a007984 */ /* 0x000e220000000800 */
[----:B--2---:R-:W-:-:S03]  /*0640*/  FFMA R17, R17, UR14, R16 ;  /* 0x0000000e11117c23 */ /* 0x004fc60008000010 */
[----:B------:R-:W1:Y:S01]  /*0650*/  LDS R15, [R10+0xc0] ;  /* 0x0000c0000a0f7984 */ /* 0x000e620000000800 */
[----:B---3--:R-:W-:-:S03]  /*0660*/  FFMA R18, R18, UR13, R17 ;  /* 0x0000000d12127c23 */ /* 0x008fc60008000011 */
[----:B------:R-:W2:Y:S01]  /*0670*/  LDS R16, [R10+0x100] ;  /* 0x000100000a107984 */ /* 0x000ea20000000800 */
[----:B----4-:R-:W-:-:S03]  /*0680*/  FFMA R19, R19, UR12, R18 ;  /* 0x0000000c13137c23 */ /* 0x010fc60008000012 */
[----:B------:R-:W3:Y:S01]  /*0690*/  LDS R17, [R10+0x140] ;  /* 0x000140000a117984 */ /* 0x000ee20000000800 */
[----:B-----5:R-:W-:-:S03]  /*06a0*/  FFMA R20, R20, UR19, R19 ;  /* 0x0000001314147c23 */ /* 0x020fc60008000013 */
[----:B------:R-:W4:Y:S01]  /*06b0*/  LDS R18, [R10+0x180] ;  /* 0x000180000a127984 */ /* 0x000f220000000800 */
[----:B------:R-:W-:-:S03]  /*06c0*/  FFMA R11, R11, UR18, R20 ;  /* 0x000000120b0b7c23 */ /* 0x000fc60008000014 */
[----:B------:R-:W5:Y:S01]  /*06d0*/  LDS R19, [R10+0x1c0] ;  /* 0x0001c0000a137984 */ /* 0x000f620000000800 */
[----:B------:R-:W-:-:S04]  /*06e0*/  FFMA R12, R12, UR17, R11 ;  /* 0x000000110c0c7c23 */ /* 0x000fc8000800000b */
[----:B------:R-:W-:-:S04]  /*06f0*/  FFMA R13, R13, UR16, R12 ;  /* 0x000000100d0d7c23 */ /* 0x000fc8000800000c */
[----:B------:R-:W-:-:S04]  /*0700*/  FFMA R13, R14, UR23, R13 ;  /* 0x000000170e0d7c23 */ /* 0x000fc8000800000d */
[----:B0-----:R-:W-:-:S04]  /*0710*/  FFMA R0, R0, UR22, R13 ;  /* 0x0000001600007c23 */ /* 0x001fc8000800000d */
[----:B-1----:R-:W-:-:S04]  /*0720*/  FFMA R15, R15, UR21, R0 ;  /* 0x000000150f0f7c23 */ /* 0x002fc80008000000 */
[----:B--2---:R-:W-:-:S04]  /*0730*/  FFMA R16, R16, UR20, R15 ;  /* 0x0000001410107c23 */ /* 0x004fc8000800000f */
[----:B---3--:R-:W-:-:S04]  /*0740*/  FFMA R17, R17, UR27, R16 ;  /* 0x0000001b11117c23 */ /* 0x008fc80008000010 */
[----:B----4-:R-:W-:-:S04]  /*0750*/  FFMA R18, R18, UR26, R17 ;  /* 0x0000001a12127c23 */ /* 0x010fc80008000011 */
[----:B-----5:R-:W-:-:S04]  /*0760*/  FFMA R18, R19, UR25, R18 ;  /* 0x0000001913127c23 */ /* 0x020fc80008000012 */
[----:B------:R-:W-:-:S05]  /*0770*/  FFMA R21, R21, UR24, R18 ;  /* 0x0000001815157c23 */ /* 0x000fca0008000012 */
[----:B------:R0:W-:Y:S02]  /*0780*/  STG.E desc[UR8][R4.64], R21 ;  /* 0x0000001504007986 */ /* 0x0001e4000c101908 */
[----:B0-----:R-:W-:Y:S01]  /*0790*/  IMAD.WIDE R4, R3, 0x4, R4 ;  /* 0x0000000403047825 */ /* 0x001fe200078e0204 */
[----:B------:R-:W-:Y:S06]  /*07a0*/  @P0 BRA `(.L_x_6) ;  /* 0xfffffffc005c0947 */ /* 0x000fec000383ffff */
[----:B------:R-:W-:Y:S05]  /*07b0*/  BSYNC.RECONVERGENT B0 ;  /* 0x0000000000007941 */ /* 0x000fea0003800200 */
.L_x_5:
[----:B------:R-:W-:Y:S05]  /*07c0*/  EXIT ;  /* 0x000000000000794d */ /* 0x000fea0003800000 */
.L_x_7:
[----:B------:R-:W-:-:S00]  /*07d0*/  BRA `(.L_x_7) ;  /* 0xfffffffc00fc7947 */ /* 0x000fc0000383ffff */
[----:B------:R-:W-:-:S00]  /*07e0*/  NOP ;  /* 0x0000000000007918 */ /* 0x000fc00000000000 */
        /* <DEDUP_REMOVED lines=9> */
.L_x_14:


//--------------------- .text._Z17convolutionRowGPUPfS_ii --------------------------
	.section	.text._Z17convolutionRowGPUPfS_ii,"ax",@progbits
	.align	128
.text._Z17convolutionRowGPUPfS_ii:
        .type           _Z17convolutionRowGPUPfS_ii,@function
        .size           _Z17convolutionRowGPUPfS_ii,(.L_x_15 - _Z17convolutionRowGPUPfS_ii)
        .other          _Z17convolutionRowGPUPfS_ii,@"STO_CUDA_ENTRY STV_DEFAULT"
_Z17convolutionRowGPUPfS_ii:
[----:B------:R-:W-:Y:S01]  /*0000*/  LDC R1, c[0x0][0x37c] ;  /* 0x0000df00ff017b82 */ /* 0x000fe20000000800 */
[----:B------:R-:W0:Y:S07]  /*0010*/  S2R R2, SR_CTAID.X ;  /* 0x0000000000027919 */ /* 0x000e2e0000002500 */
[----:B------:R-:W1:Y:S01]  /*0020*/  LDC R3, c[0x0][0x390] ;  /* 0x0000e400ff037b82 */ /* 0x000e620000000800 */
[----:B------:R-:W2:Y:S01]  /*0030*/  LDCU.64 UR6, c[0x0][0x358] ;  /* 0x00006b00ff0677ac */ /* 0x000ea20008000a00 */
[----:B------:R-:W-:Y:S01]  /*0040*/  BSSY.RECONVERGENT B0, `(.L_x_8) ;  /* 0x000001f000007945 */ /* 0x000fe20003800200 */
[----:B------:R-:W3:Y:S01]  /*0050*/  S2R R11, SR_TID.X ;  /* 0x00000000000b7919 */ /* 0x000ee20000002100 */
[----:B-1----:R-:W-:-:S02]  /*0060*/  IADD3 R7, PT, PT, R3, -0x1, RZ ;  /* 0xffffffff03077810 */ /* 0x002fc40007ffe0ff */
[----:B0-----:R-:W-:-:S04]  /*0070*/  SGXT R2, R2, 0x18 ;  /* 0x000000180202781a */ /* 0x001fc80000000200 */
[C---:B------:R-:W-:Y:S02]  /*0080*/  SHF.L.U32 R0, R2.reuse, 0x7, RZ ;  /* 0x0000000702007819 */ /* 0x040fe400000006ff */
[----:B---3--:R-:W-:Y:S02]  /*0090*/  LEA R2, R2, R11, 0x7 ;  /* 0x0000000b02027211 */ /* 0x008fe400078e38ff */
[----:B------:R-:W-:Y:S02]  /*00a0*/  IADD3 R4, PT, PT, R0, -0x8, RZ ;  /* 0xfffffff800047810 */ /* 0x000fe40007ffe0ff */
[----:B------:R-:W-:-:S04]  /*00b0*/  IADD3 R5, PT, PT, R2, -0x10, RZ ;  /* 0xfffffff002057810 */ /* 0x000fc80007ffe0ff */
[----:B------:R-:W-:-:S13]  /*00c0*/  ISETP.GT.AND P0, PT, R4, R5, PT ;  /* 0x000000050400720c */ /* 0x000fda0003f04270 */
[----:B--2---:R-:W-:Y:S05]  /*00d0*/  @P0 BRA `(.L_x_9) ;  /* 0x0000000000540947 */ /* 0x004fea0003800000 */
[----:B------:R-:W-:Y:S01]  /*00e0*/  VIADDMNMX R6, R0, 0x87, R7, PT ;  /* 0x0000008700067846 */ /* 0x000fe20003800107 */
[----:B------:R-:W-:Y:S01]  /*00f0*/  BSSY.RECONVERGENT B1, `(.L_x_10) ;  /* 0x000000e000017945 */ /* 0x000fe20003800200 */
[----:B------:R-:W-:Y:S02]  /*0100*/  VIMNMX R4, PT, PT, RZ, R4, !PT ;  /* 0x00000004ff047248 */ /* 0x000fe40007fe0100 */
[----:B------:R-:W-:-:S04]  /*0110*/  ISETP.LE.AND P0, PT, R5, R6, PT ;  /* 0x000000060500720c */ /* 0x000fc80003f03270 */
[----:B------:R-:W-:-:S13]  /*0120*/  ISETP.GE.AND P0, PT, R5, R4, P0 ;  /* 0x000000040500720c */ /* 0x000fda0000706270 */
[----:B------:R-:W-:Y:S05]  /*0130*/  @!P0 BRA `(.L_x_11) ;  /* 0x0000000000208947 */ /* 0x000fea0003800000 */
[----:B------:R-:W0:Y:S01]  /*0140*/  S2UR UR4, SR_CTAID.Y ;  /* 0x00000000000479c3 */ /* 0x000e220000002600 */
[----:B------:R-:W-:-:S07]  /*0150*/  SGXT R9, R3, 0x18 ;  /* 0x000000180309781a */ /* 0x000fce0000000200 */
[----:B------:R-:W1:Y:S01]  /*0160*/  LDC.64 R4, c[0x0][0x388] ;  /* 0x0000e200ff047b82 */ /* 0x000e620000000a00 */
[----:B0-----:R-:W-:-:S06]  /*0170*/  USGXT UR4, UR4, 0x18 ;  /* 0x000000180404789a */ /* 0x001fcc0008000200 */
[----:B------:R-:W-:-:S04]  /*0180*/  IMAD R9, R9, UR4, R2 ;  /* 0x0000000409097c24 */ /* 0x000fc8000f8e0202 */
[----:B-1----:R-:W-:-:S06]  /*0190*/  IMAD.WIDE R4, R9, 0x4, R4 ;  /* 0x0000000409047825 */ /* 0x002fcc00078e0204 */
[----:B------:R0:W5:Y:S01]  /*01a0*/  LDG.E R4, desc[UR6][R4.64+-0x40] ;  /* 0xffffc00604047981 */ /* 0x000162000c1e1900 */
[----:B------:R-:W-:Y:S05]  /*01b0*/  BRA `(.L_x_12) ;  /* 0x0000000000047947 */ /* 0x000fea0003800000 */
.L_x_11:
[----:B------:R-:W-:-:S07]  /*01c0*/  HFMA2 R4, -RZ, RZ, 0, 0 ;  /* 0x00000000ff047431 */ /* 0x000fce00000001ff */
.L_x_12:
[----:B------:R-:W-:Y:S05]  /*01d0*/  BSYNC.RECONVERGENT B1 ;  /* 0x0000000000017941 */ /* 0x000fea0003800200 */
.L_x_10:
[----:B------:R-:W1:Y:S01]  /*01e0*/  S2UR UR5, SR_CgaCtaId ;  /* 0x00000000000579c3 */ /* 0x000e620000008800 */
[----:B------:R-:W-:Y:S02]  /*01f0*/  UMOV UR4, 0x400 ;  /* 0x0000040000047882 */ /* 0x000fe40000000000 */
[----:B-1----:R-:W-:-:S06]  /*0200*/  ULEA UR4, UR5, UR4, 0x18 ;  /* 0x0000000405047291 */ /* 0x002fcc000f8ec0ff */
[----:B0-----:R-:W-:-:S05]  /*0210*/  LEA R5, R11, UR4, 0x2 ;  /* 0x000000040b057c11 */ /* 0x001fca000f8e10ff */
[----:B-----5:R0:W-:Y:S02]  /*0220*/  STS [R5+-0x20], R4 ;  /* 0xffffe00405007388 */ /* 0x0201e40000000800 */
.L_x_9:
[----:B------:R-:W-:Y:S05]  /*0230*/  BSYNC.RECONVERGENT B0 ;  /* 0x0000000000007941 */ /* 0x000fea0003800200 */
.L_x_8:
[----:B------:R-:W1:Y:S08]  /*0240*/  S2UR UR5, SR_CgaCtaId ;  /* 0x00000000000579c3 */ /* 0x000e700000008800 */
[----:B------:R-:W-:Y:S01]  /*0250*/  BAR.SYNC.DEFER_BLOCKING 0x0 ;  /* 0x0000000000007b1d */ /* 0x000fe20000010000 */
[----:B------:R-:W-:-:S04]  /*0260*/  VIADDMNMX R7, R0, 0x7f, R7, PT ;  /* 0x0000007f00077846 */ /* 0x000fc80003800107 */
[----:B------:R-:W-:Y:S01]  /*0270*/  ISETP.GT.AND P0, PT, R2, R7, PT ;  /* 0x000000070200720c */ /* 0x000fe20003f04270 */
[----:B------:R-:W-:Y:S02]  /*0280*/  UMOV UR4, 0x400 ;  /* 0x0000040000047882 */ /* 0x000fe40000000000 */
[----:B-1----:R-:W-:-:S10]  /*0290*/  ULEA UR4, UR5, UR4, 0x18 ;  /* 0x0000000405047291 */ /* 0x002fd4000f8ec0ff */
[----:B------:R-:W-:Y:S05]  /*02a0*/  @P0 EXIT ;  /* 0x000000000000094d */ /* 0x000fea0003800000 */
[----:B------:R-:W-:Y:S01]  /*02b0*/  LEA R8, R11, UR4, 0x2 ;  /* 0x000000040b087c11 */ /* 0x000fe2000f8e10ff */
[----:B------:R-:W1:Y:S01]  /*02c0*/  LDCU UR5, c[0x3][0x40] ;  /* 0x00c00800ff0577ac */ /* 0x000e620008000800 */
[----:B------:R-:W-:-:S03]  /*02d0*/  SGXT R3, R3, 0x18 ;  /* 0x000000180303781a */ /* 0x000fc60000000200 */
[----:B------:R-:W1:Y:S01]  /*02e0*/  LDS R0, [R8] ;  /* 0x0000000008007984 */ /* 0x000e620000000800 */
[----:B------:R-:W2:Y:S03]  /*02f0*/  LDCU.128 UR8, c[0x3][0x30] ;  /* 0x00c00600ff0877ac */ /* 0x000ea60008000c00 */
[----:B0-----:R-:W2:Y:S01]  /*0300*/  LDS R5, [R8+0x4] ;  /* 0x0000040008057984 */ /* 0x001ea20000000800 */
[----:B------:R-:W0:Y:S03]  /*0310*/  LDCU.128 UR12, c[0x3][0x20] ;  /* 0x00c00400ff0c77ac */ /* 0x000e260008000c00 */
[----:B------:R-:W3:Y:S04]  /*0320*/  LDS R7, [R8+0x8] ;  /* 0x0000080008077984 */ /* 0x000ee80000000800 */
[----:B------:R-:W4:Y:S04]  /*0330*/  LDS R9, [R8+0xc] ;  /* 0x00000c0008097984 */ /* 0x000f280000000800 */
[----:B------:R-:W5:Y:S04]  /*0340*/  LDS R11, [R8+0x10] ;  /* 0x00001000080b7984 */ /* 0x000f680000000800 */
[----:B------:R-:W0:Y:S04]  /*0350*/  LDS R13, [R8+0x14] ;  /* 0x00001400080d7984 */ /* 0x000e280000000800 */
[----:B------:R-:W0:Y:S04]  /*0360*/  LDS R15, [R8+0x18] ;  /* 0x00001800080f7984 */ /* 0x000e280000000800 */
[----:B------:R-:W0:Y:S04]  /*0370*/  LDS R17, [R8+0x1c] ;  /* 0x00001c0008117984 */ /* 0x000e280000000800 */
[----:B------:R-:W0:Y:S04]  /*0380*/  LDS R19, [R8+0x20] ;  /* 0x0000200008137984 */ /* 0x000e280000000800 */
[----:B------:R-:W0:Y:S01]  /*0390*/  LDS R21, [R8+0x24] ;  /* 0x0000240008157984 */ /* 0x000e220000000800 */
[----:B-1----:R-:W-:-:S03]  /*03a0*/  FFMA R4, R0, UR5, RZ ;  /* 0x0000000500047c23 */ /* 0x002fc600080000ff */
[----:B------:R-:W-:Y:S01]  /*03b0*/  LDS R6, [R8+0x2c] ;  /* 0x00002c0008067984 */ /* 0x000fe20000000800 */
[----:B------:R-:W1:Y:S01]  /*03c0*/  S2UR UR5, SR_CTAID.Y ;  /* 0x00000000000579c3 */ /* 0x000e620000002600 */
[----:B--2---:R-:W-:Y:S02]  /*03d0*/  FFMA R4, R5, UR11, R4 ;  /* 0x0000000b05047c23 */ /* 0x004fe40008000004 */
[----:B------:R-:W2:Y:S02]  /*03e0*/  LDS R0, [R8+0x28] ;  /* 0x0000280008007984 */ /* 0x000ea40000000800 */
[----:B---3--:R-:W-:Y:S02]  /*03f0*/  FFMA R4, R7, UR10, R4 ;  /* 0x0000000a07047c23 */ /* 0x008fe40008000004 */
[----:B------:R-:W3:Y:S02]  /*0400*/  LDS R7, [R8+0x30] ;  /* 0x0000300008077984 */ /* 0x000ee40000000800 */
[----:B----4-:R-:W-:-:S02]  /*0410*/  FFMA R4, R9, UR9, R4 ;  /* 0x0000000909047c23 */ /* 0x010fc40008000004 */
[----:B------:R-:W4:Y:S02]  /*0420*/  LDS R9, [R8+0x34] ;  /* 0x0000340008097984 */ /* 0x000f240000000800 */
[----:B-----5:R-:W-:Y:S01]  /*0430*/  FFMA R4, R11, UR8, R4 ;  /* 0x000000080b047c23 */ /* 0x020fe20008000004 */
[----:B------:R-:W5:Y:S01]  /*0440*/  LDCU.128 UR8, c[0x3][0x10] ;  /* 0x00c00200ff0877ac */ /* 0x000f620008000c00 */
[----:B------:R-:W4:Y:S02]  /*0450*/  LDS R11, [R8+0x38] ;  /* 0x00003800080b7984 */ /* 0x000f240000000800 */
[----:B0-----:R-:W-:Y:S02]  /*0460*/  FFMA R4, R13, UR15, R4 ;  /* 0x0000000f0d047c23 */ /* 0x001fe40008000004 */
[----:B------:R-:W0:Y:S02]  /*0470*/  LDS R13, [R8+0x3c] ;  /* 0x00003c00080d7984 */ /* 0x000e240000000800 */
[----:B------:R-:W-:-:S02]  /*0480*/  FFMA R4, R15, UR14, R4 ;  /* 0x0000000e0f047c23 */ /* 0x000fc40008000004 */
[----:B------:R-:W0:Y:S01]  /*0490*/  LDS R15, [R8+0x40] ;  /* 0x00004000080f7984 */ /* 0x000e220000000800 */
[----:B-1----:R-:W-:Y:S01]  /*04a0*/  USGXT UR5, UR5, 0x18 ;  /* 0x000000180505789a */ /* 0x002fe20008000200 */
[----:B------:R-:W-:-:S04]  /*04b0*/  FFMA R4, R17, UR13, R4 ;  /* 0x0000000d11047c23 */ /* 0x000fc80008000004 */
[----:B------:R-:W-:Y:S01]  /*04c0*/  FFMA R4, R19, UR12, R4 ;  /* 0x0000000c13047c23 */ /* 0x000fe20008000004 */
[----:B------:R-:W4:Y:S01]  /*04d0*/  LDCU.128 UR12, c[0x3][URZ] ;  /* 0x00c00000ff0c77ac */ /* 0x000f220008000c00 */
[----:B------:R-:W-:Y:S02]  /*04e0*/  IMAD R3, R3, UR5, R2 ;  /* 0x0000000503037c24 */ /* 0x000fe4000f8e0202 */
[----:B-----5:R-:W-:Y:S02]  /*04f0*/  FFMA R21, R21, UR11, R4 ;  /* 0x0000000b15157c23 */ /* 0x020fe40008000004 */
[----:B------:R-:W1:Y:S02]  /*0500*/  LDC.64 R4, c[0x0][0x380] ;  /* 0x0000e000ff047b82 */ /* 0x000e640000000a00 */
[----:B--2---:R-:W-:-:S04]  /*0510*/  FFMA R21, R0, UR10, R21 ;  /* 0x0000000a00157c23 */ /* 0x004fc80008000015 */
[----:B------:R-:W-:-:S04]  /*0520*/  FFMA R6, R6, UR9, R21 ;  /* 0x0000000906067c23 */ /* 0x000fc80008000015 */
[----:B---3--:R-:W-:-:S04]  /*0530*/  FFMA R6, R7, UR8, R6 ;  /* 0x0000000807067c23 */ /* 0x008fc80008000006 */
[----:B----4-:R-:W-:-:S04]  /*0540*/  FFMA R6, R9, UR15, R6 ;  /* 0x0000000f09067c23 */ /* 0x010fc80008000006 */
[----:B------:R-:W-:Y:S01]  /*0550*/  FFMA R6, R11, UR14, R6 ;  /* 0x0000000e0b067c23 */ /* 0x000fe20008000006 */
[----:B-1----:R-:W-:-:S04]  /*0560*/  IMAD.WIDE R4, R3, 0x4, R4 ;  /* 0x0000000403047825 */ /* 0x002fc800078e0204 */
[----:B0-----:R-:W-:-:S04]  /*0570*/  FFMA R6, R13, UR13, R6 ;  /* 0x0000000d0d067c23 */ /* 0x001fc80008000006 */
[----:B------:R-:W-:-:S05]  /*0580*/  FFMA R15, R15, UR12, R6 ;  /* 0x0000000c0f0f7c23 */ /* 0x000fca0008000006 */
[----:B------:R-:W-:Y:S01]  /*0590*/  STG.E desc[UR6][R4.64], R15 ;  /* 0x0000000f04007986 */ /* 0x000fe2000c101906 */
[----:B------:R-:W-:Y:S05]  /*05a0*/  EXIT ;  /* 0x000000000000794d */ /* 0x000fea0003800000 */
.L_x_13:
        /* <DEDUP_REMOVED lines=13> */
.L_x_15:


//--------------------- .nv.shared._Z20convolutionColumnGPUPfS_iiii --------------------------
	.section	.nv.shared._Z20convolutionColumnGPUPfS_iiii,"aw",@nobits
	.sectionflags	@""
	.align	4
.nv.shared._Z20convolutionColumnGPUPfS_iiii:
	.zero		5120


//--------------------- .nv.shared.reserved.0     --------------------------
	.section	.nv.shared.reserved.0,"aw",@nobits
	.weak		__nv_reservedSMEM_offset_0_alias
	.size		__nv_reservedSMEM_offset_0_alias, 0, 64
	.other		__nv_reservedSMEM_offset_0_alias,@"STO_CUDA_RESERVED_SHARED STV_DEFAULT"
__nv_reservedSMEM_offset_0_alias:
	.zero		0
	.zero		64


//--------------------- .nv.shared._Z17convolutionRowGPUPfS_ii --------------------------
	.section	.nv.shared._Z17convolutionRowGPUPfS_ii,"aw",@nobits
	.sectionflags	@""
	.align	4
.nv.shared._Z17convolutionRowGPUPfS_ii:
	.zero		1600


//--------------------- .nv.constant0._Z20convolutionColumnGPUPfS_iiii --------------------------
	.section	.nv.constant0._Z20convolutionColumnGPUPfS_iiii,"a",@progbits
	.sectionflags	@""
	.align	4
.nv.constant0._Z20convolutionColumnGPUPfS_iiii:
	.zero		928


//--------------------- .nv.constant0._Z17convolutionRowGPUPfS_ii --------------------------
	.section	.nv.constant0._Z17convolutionRowGPUPfS_ii,"a",@progbits
	.sectionflags	@""
	.align	4
.nv.constant0._Z17convolutionRowGPUPfS_ii:
	.zero		920


//--------------------- SYMBOLS --------------------------

	.type		.nv.reservedSmem.offset0,@object
	.size		.nv.reservedSmem.offset0,0x4
	.type		.nv.reservedSmem.cap,@object
	.size		.nv.reservedSmem.cap,0x4
